//
// Generated by NVIDIA NVVM Compiler
//
// Compiler Build ID: CL-36424714
// Cuda compilation tools, release 13.0, V13.0.88
// Based on NVVM 20.0.0
//

.version 9.0
.target sm_100
.address_size 64

	// .globl	_Z9grayscaleiP8PPMPixel

.visible .entry _Z9grayscaleiP8PPMPixel(
	.param .u32 _Z9grayscaleiP8PPMPixel_param_0,
	.param .u64 .ptr .align 1 _Z9grayscaleiP8PPMPixel_param_1
)
{
	.reg .pred 	%p<2>;
	.reg .b16 	%rs<4>;
	.reg .b32 	%r<9>;
	.reg .b64 	%rd<5>;
	.reg .b64 	%fd<13>;

	ld.param.u32 	%r2, [_Z9grayscaleiP8PPMPixel_param_0];
	ld.param.u64 	%rd1, [_Z9grayscaleiP8PPMPixel_param_1];
	mov.u32 	%r3, %ctaid.x;
	mov.u32 	%r4, %ntid.x;
	mov.u32 	%r5, %tid.x;
	mad.lo.s32 	%r1, %r3, %r4, %r5;
	setp.ge.s32 	%p1, %r1, %r2;
	@%p1 bra 	$L__BB0_2;
	cvta.to.global.u64 	%rd2, %rd1;
	mul.wide.s32 	%rd3, %r1, 3;
	add.s64 	%rd4, %rd2, %rd3;
	ld.global.u8 	%rs1, [%rd4];
	cvt.rn.f64.u16 	%fd1, %rs1;
	ld.global.u8 	%rs2, [%rd4+1];
	cvt.rn.f64.u16 	%fd2, %rs2;
	mul.f64 	%fd3, %fd2, 0d3FE3333333333333;
	fma.rn.f64 	%fd4, %fd1, 0d3FD3333333333333, %fd3;
	ld.global.u8 	%rs3, [%rd4+2];
	cvt.rn.f64.u16 	%fd5, %rs3;
	fma.rn.f64 	%fd6, %fd5, 0d3FB999999999999A, %fd4;
	sub.f64 	%fd7, %fd6, %fd1;
	add.f64 	%fd8, %fd7, %fd1;
	cvt.rzi.u32.f64 	%r6, %fd8;
	st.global.u8 	[%rd4], %r6;
	sub.f64 	%fd9, %fd6, %fd2;
	add.f64 	%fd10, %fd9, %fd2;
	cvt.rzi.u32.f64 	%r7, %fd10;
	st.global.u8 	[%rd4+1], %r7;
	sub.f64 	%fd11, %fd6, %fd5;
	add.f64 	%fd12, %fd11, %fd5;
	cvt.rzi.u32.f64 	%r8, %fd12;
	st.global.u8 	[%rd4+2], %r8;
$L__BB0_2:
	ret;

}


// ===== COMPILED SASS (sm_100) =====

	.target	sm_100

	.elftype	@"ET_EXEC"


//--------------------- .note.nv.tkinfo           --------------------------
	.section	.note.nv.tkinfo,"",@"SHT_NOTE"
	.sectionflags	@"SHF_NOTE_NV_TKINFO"
	.tkinfo
        /*0018*/ 	.word	0x00000002
        /*0030*/ 	.string	""
        /*0030*/ 	.string	"ptxas"
        /*0030*/ 	.string	"Cuda compilation tools, release 13.0, V13.0.88"
        /*0030*/ 	.string	"Build cuda_13.0.r13.0/compiler.36424714_0"
        /*0030*/ 	.string	"-arch sm_100 -m 64 "



//--------------------- .note.nv.cuinfo           --------------------------
	.section	.note.nv.cuinfo,"",@"SHT_NOTE"
	.sectionflags	@"SHF_NOTE_NV_CUINFO"
        /*0018*/ 	.short	0x0002
        /*001a*/ 	.short	0x0064
        /*001c*/ 	.short	0x0082
	.zero		2


//--------------------- .nv.info                  --------------------------
	.section	.nv.info,"",@"SHT_CUDA_INFO"
	.align	4


	//----- nvinfo : EIATTR_REGCOUNT
	.align		4
        /*0000*/ 	.byte	0x04, 0x2f
        /*0002*/ 	.short	(.L_1 - .L_0)
	.align		4
.L_0:
        /*0004*/ 	.word	index@(_Z9grayscaleiP8PPMPixel)
        /*0008*/ 	.word	0x00000012


	//----- nvinfo : EIATTR_FRAME_SIZE
	.align		4
.L_1:
        /*000c*/ 	.byte	0x04, 0x11
        /*000e*/ 	.short	(.L_3 - .L_2)
	.align		4
.L_2:
        /*0010*/ 	.word	index@(_Z9grayscaleiP8PPMPixel)
        /*0014*/ 	.word	0x00000000


	//----- nvinfo : EIATTR_MIN_STACK_SIZE
	.align		4
.L_3:
        /*0018*/ 	.byte	0x04, 0x12
        /*001a*/ 	.short	(.L_5 - .L_4)
	.align		4
.L_4:
        /*001c*/ 	.word	index@(_Z9grayscaleiP8PPMPixel)
        /*0020*/ 	.word	0x00000000
.L_5:


//--------------------- .nv.compat                --------------------------
	.section	.nv.compat,"",@"SHT_CUDA_COMPAT_INFO"
	.align	4
        /*0000*/ 	.byte	0x02, 0x09, 0x00, 0x00, 0x02, 0x02, 0x01, 0x00, 0x02, 0x05, 0x05, 0x00, 0x03, 0x07, 0x01, 0x01
        /*0010*/ 	.byte	0x02, 0x03, 0x00, 0x00, 0x02, 0x06, 0x01, 0x00, 0x04, 0x0b, 0x08, 0x00, 0x01, 0x00, 0x00, 0x00
        /*0020*/ 	.byte	0x00, 0x00, 0x00, 0x00


//--------------------- .nv.info._Z9grayscaleiP8PPMPixel --------------------------
	.section	.nv.info._Z9grayscaleiP8PPMPixel,"",@"SHT_CUDA_INFO"
	.sectionflags	@""
	.align	4


	//----- nvinfo : EIATTR_CUDA_API_VERSION
	.align		4
        /*0000*/ 	.byte	0x04, 0x37
        /*0002*/ 	.short	(.L_7 - .L_6)
.L_6:
        /*0004*/ 	.word	0x00000082


	//----- nvinfo : EIATTR_KPARAM_INFO
	.align		4
.L_7:
        /*0008*/ 	.byte	0x04, 0x17
        /*000a*/ 	.short	(.L_9 - .L_8)
.L_8:
        /*000c*/ 	.word	0x00000000
        /*0010*/ 	.short	0x0001
        /*0012*/ 	.short	0x0008
        /*0014*/ 	.byte	0x00, 0xf5, 0x21, 0x00


	//----- nvinfo : EIATTR_KPARAM_INFO
	.align		4
.L_9:
        /*0018*/ 	.byte	0x04, 0x17
        /*001a*/ 	.short	(.L_11 - .L_10)
.L_10:
        /*001c*/ 	.word	0x00000000
        /*0020*/ 	.short	0x0000
        /*0022*/ 	.short	0x0000
        /*0024*/ 	.byte	0x00, 0xf0, 0x11, 0x00


	//----- nvinfo : EIATTR_SPARSE_MMA_MASK
	.align		4
.L_11:
        /*0028*/ 	.byte	0x03, 0x50
        /*002a*/ 	.short	0x0000


	//----- nvinfo : EIATTR_MAXREG_COUNT
	.align		4
        /*002c*/ 	.byte	0x03, 0x1b
        /*002e*/ 	.short	0x00ff


	//----- nvinfo : EIATTR_MERCURY_ISA_VERSION
	.align		4
        /*0030*/ 	.byte	0x03, 0x5f
        /*0032*/ 	.short	0x0101


	//----- nvinfo : EIATTR_VRC_CTA_INIT_COUNT
	.align		4
        /*0034*/ 	.byte	0x02, 0x4a
	.zero		1
	.zero		1


	//----- nvinfo : EIATTR_EXIT_INSTR_OFFSETS
	.align		4
        /*0038*/ 	.byte	0x04, 0x1c
        /*003a*/ 	.short	(.L_13 - .L_12)


	//   ....[0]....
.L_12:
        /*003c*/ 	.word	0x00000070


	//   ....[1]....
        /*0040*/ 	.word	0x00000250


	//----- nvinfo : EIATTR_CBANK_PARAM_SIZE
	.align		4
.L_13:
        /*0044*/ 	.byte	0x03, 0x19
        /*0046*/ 	.short	0x0010


	//----- nvinfo : EIATTR_PARAM_CBANK
	.align		4
        /*0048*/ 	.byte	0x04, 0x0a
        /*004a*/ 	.short	(.L_15 - .L_14)
	.align		4
.L_14:
        /*004c*/ 	.word	index@(.nv.constant0._Z9grayscaleiP8PPMPixel)
        /*0050*/ 	.short	0x0380
        /*0052*/ 	.short	0x0010


	//----- nvinfo : EIATTR_SW_WAR
	.align		4
.L_15:
        /*0054*/ 	.byte	0x04, 0x36
        /*0056*/ 	.short	(.L_17 - .L_16)
.L_16:
        /*0058*/ 	.word	0x00000008
.L_17:


//--------------------- .nv.callgraph             --------------------------
	.section	.nv.callgraph,"",@"SHT_CUDA_CALLGRAPH"
	.align	4
	.sectionentsize	8
	.align		4
        /*0000*/ 	.word	0x00000000
	.align		4
        /*0004*/ 	.word	0xffffffff
	.align		4
        /*0008*/ 	.word	0x00000000
	.align		4
        /*000c*/ 	.word	0xfffffffe
	.align		4
        /*0010*/ 	.word	0x00000000
	.align		4
        /*0014*/ 	.word	0xfffffffd
	.align		4
        /*0018*/ 	.word	0x00000000
	.align		4
        /*001c*/ 	.word	0xfffffffc


//--------------------- .text._Z9grayscaleiP8PPMPixel --------------------------
	.section	.text._Z9grayscaleiP8PPMPixel,"ax",@progbits
	.align	128
        .global         _Z9grayscaleiP8PPMPixel
        .type           _Z9grayscaleiP8PPMPixel,@function
        .size           _Z9grayscaleiP8PPMPixel,(.L_x_1 - _Z9grayscaleiP8PPMPixel)
        .other          _Z9grayscaleiP8PPMPixel,@"STO_CUDA_ENTRY STV_DEFAULT"
_Z9grayscaleiP8PPMPixel:
.text._Z9grayscaleiP8PPMPixel:
[----:B------:R-:W-:Y:S01]  /*0000*/  LDC R1, c[0x0][0x37c] ;  /* 0x0000df00ff017b82 */ /* 0x000fe20000000800 */
[----:B------:R-:W0:Y:S07]  /*0010*/  S2R R0, SR_TID.X ;  /* 0x0000000000007919 */ /* 0x000e2e0000002100 */
[----:B------:R-:W0:Y:S01]  /*0020*/  S2UR UR4, SR_CTAID.X ;  /* 0x00000000000479c3 */ /* 0x000e220000002500 */
[----:B------:R-:W1:Y:S07]  /*0030*/  LDCU UR5, c[0x0][0x380] ;  /* 0x00007000ff0577ac */ /* 0x000e6e0008000800 */
[----:B------:R-:W0:Y:S02]  /*0040*/  LDC R5, c[0x0][0x360] ;  /* 0x0000d800ff057b82 */ /* 0x000e240000000800 */
[----:B0-----:R-:W-:-:S05]  /*0050*/  IMAD R5, R5, UR4, R0 ;  /* 0x0000000405057c24 */ /* 0x001fca000f8e0200 */
[----:B-1----:R-:W-:-:S13]  /*0060*/  ISETP.GE.AND P0, PT, R5, UR5, PT ;  /* 0x0000000505007c0c */ /* 0x002fda000bf06270 */
[----:B------:R-:W-:Y:S05]  /*0070*/  @P0 EXIT ;  /* 0x000000000000094d */ /* 0x000fea0003800000 */
[----:B------:R-:W0:Y:S01]  /*0080*/  LDC.64 R2, c[0x0][0x388] ;  /* 0x0000e200ff027b82 */ /* 0x000e220000000a00 */
[----:B------:R-:W1:Y:S01]  /*0090*/  LDCU.64 UR4, c[0x0][0x358] ;  /* 0x00006b00ff0477ac */ /* 0x000e620008000a00 */
[----:B0-----:R-:W-:-:S05]  /*00a0*/  IMAD.WIDE R2, R5, 0x3, R2 ;  /* 0x0000000305027825 */ /* 0x001fca00078e0202 */
[----:B-1----:R-:W2:Y:S04]  /*00b0*/  LDG.E.U8 R6, desc[UR4][R2.64+0x1] ;  /* 0x0000010402067981 */ /* 0x002ea8000c1e1100 */
[----:B------:R-:W3:Y:S04]  /*00c0*/  LDG.E.U8 R4, desc[UR4][R2.64] ;  /* 0x0000000402047981 */ /* 0x000ee8000c1e1100 */
[----:B------:R-:W4:Y:S01]  /*00d0*/  LDG.E.U8 R10, desc[UR4][R2.64+0x2] ;  /* 0x00000204020a7981 */ /* 0x000f22000c1e1100 */
[----:B------:R-:W-:Y:S01]  /*00e0*/  UMOV UR6, 0x33333333 ;  /* 0x3333333300067882 */ /* 0x000fe20000000000 */
[----:B------:R-:W-:Y:S01]  /*00f0*/  UMOV UR7, 0x3fe33333 ;  /* 0x3fe3333300077882 */ /* 0x000fe20000000000 */
[----:B--2---:R-:W0:Y:S08]  /*0100*/  I2F.F64.U16 R6, R6 ;  /* 0x0000000600067312 */ /* 0x004e300000101800 */
[----:B---3--:R-:W1:Y:S01]  /*0110*/  I2F.F64.U16 R4, R4 ;  /* 0x0000000400047312 */ /* 0x008e620000101800 */
[----:B0-----:R-:W-:-:S07]  /*0120*/  DMUL R8, R6, UR6 ;  /* 0x0000000606087c28 */ /* 0x001fce0008000000 */
[----:B----4-:R-:W0:Y:S01]  /*0130*/  I2F.F64.U16 R10, R10 ;  /* 0x0000000a000a7312 */ /* 0x010e220000101800 */
[----:B------:R-:W-:Y:S02]  /*0140*/  UMOV UR7, 0x3fd33333 ;  /* 0x3fd3333300077882 */ /* 0x000fe40000000000 */
[----:B-1----:R-:W-:Y:S01]  /*0150*/  DFMA R8, R4, UR6, R8 ;  /* 0x0000000604087c2b */ /* 0x002fe20008000008 */
[----:B------:R-:W-:Y:S01]  /*0160*/  UMOV UR6, 0x9999999a ;  /* 0x9999999a00067882 */ /* 0x000fe20000000000 */
[----:B------:R-:W-:-:S06]  /*0170*/  UMOV UR7, 0x3fb99999 ;  /* 0x3fb9999900077882 */ /* 0x000fcc0000000000 */
[----:B0-----:R-:W-:-:S08]  /*0180*/  DFMA R8, R10, UR6, R8 ;  /* 0x000000060a087c2b */ /* 0x001fd00008000008 */
[--C-:B------:R-:W-:Y:S02]  /*0190*/  DADD R12, -R4, R8.reuse ;  /* 0x00000000040c7229 */ /* 0x100fe40000000108 */
[--C-:B------:R-:W-:Y:S02]  /*01a0*/  DADD R14, -R6, R8.reuse ;  /* 0x00000000060e7229 */ /* 0x100fe40000000108 */
[----:B------:R-:W-:-:S04]  /*01b0*/  DADD R8, -R10, R8 ;  /* 0x000000000a087229 */ /* 0x000fc80000000108 */
[----:B------:R-:W-:Y:S02]  /*01c0*/  DADD R12, R4, R12 ;  /* 0x00000000040c7229 */ /* 0x000fe4000000000c */
[----:B------:R-:W-:Y:S02]  /*01d0*/  DADD R14, R6, R14 ;  /* 0x00000000060e7229 */ /* 0x000fe4000000000e */
[----:B------:R-:W-:-:S06]  /*01e0*/  DADD R8, R10, R8 ;  /* 0x000000000a087229 */ /* 0x000fcc0000000008 */
[----:B------:R-:W0:Y:S08]  /*01f0*/  F2I.U32.F64.TRUNC R13, R12 ;  /* 0x0000000c000d7311 */ /* 0x000e30000030d000 */
[----:B------:R-:W1:Y:S01]  /*0200*/  F2I.U32.F64.TRUNC R15, R14 ;  /* 0x0000000e000f7311 */ /* 0x000e62000030d000 */
[----:B0-----:R-:W-:Y:S07]  /*0210*/  STG.E.U8 desc[UR4][R2.64], R13 ;  /* 0x0000000d02007986 */ /* 0x001fee000c101104 */
[----:B------:R-:W0:Y:S01]  /*0220*/  F2I.U32.F64.TRUNC R9, R8 ;  /* 0x0000000800097311 */ /* 0x000e22000030d000 */
[----:B-1----:R-:W-:Y:S04]  /*0230*/  STG.E.U8 desc[UR4][R2.64+0x1], R15 ;  /* 0x0000010f02007986 */ /* 0x002fe8000c101104 */
[----:B0-----:R-:W-:Y:S01]  /*0240*/  STG.E.U8 desc[UR4][R2.64+0x2], R9 ;  /* 0x0000020902007986 */ /* 0x001fe2000c101104 */
[----:B------:R-:W-:Y:S05]  /*0250*/  EXIT ;  /* 0x000000000000794d */ /* 0x000fea0003800000 */
.L_x_0:
[----:B------:R-:W-:-:S00]  /*0260*/  BRA `(.L_x_0) ;  /* 0xfffffffc00fc7947 */ /* 0x000fc0000383ffff */
[----:B------:R-:W-:-:S00]  /*0270*/  NOP ;  /* 0x0000000000007918 */ /* 0x000fc00000000000 */
        /* <DEDUP_REMOVED lines=8> */
.L_x_1:


//--------------------- .nv.shared.reserved.0     --------------------------
	.section	.nv.shared.reserved.0,"aw",@nobits
	.weak		__nv_reservedSMEM_offset_0_alias
	.size		__nv_reservedSMEM_offset_0_alias, 0, 64
	.other		__nv_reservedSMEM_offset_0_alias,@"STO_CUDA_RESERVED_SHARED STV_DEFAULT"
__nv_reservedSMEM_offset_0_alias:
	.zero		0
	.zero		64


//--------------------- .nv.constant0._Z9grayscaleiP8PPMPixel --------------------------
	.section	.nv.constant0._Z9grayscaleiP8PPMPixel,"a",@progbits
	.sectionflags	@""
	.align	4
.nv.constant0._Z9grayscaleiP8PPMPixel:
	.zero		912


//--------------------- SYMBOLS --------------------------

	.type		.nv.reservedSmem.offset0,@object
	.size		.nv.reservedSmem.offset0,0x4
